//
// Generated by NVIDIA NVVM Compiler
//
// Compiler Build ID: CL-36424714
// Cuda compilation tools, release 13.0, V13.0.88
// Based on NVVM 20.0.0
//

.version 9.0
.target sm_100
.address_size 64

	// .globl	_Z13conv2d_kernelPfS_S_iiii

.visible .entry _Z13conv2d_kernelPfS_S_iiii(
	.param .u64 .ptr .align 1 _Z13conv2d_kernelPfS_S_iiii_param_0,
	.param .u64 .ptr .align 1 _Z13conv2d_kernelPfS_S_iiii_param_1,
	.param .u64 .ptr .align 1 _Z13conv2d_kernelPfS_S_iiii_param_2,
	.param .u32 _Z13conv2d_kernelPfS_S_iiii_param_3,
	.param .u32 _Z13conv2d_kernelPfS_S_iiii_param_4,
	.param .u32 _Z13conv2d_kernelPfS_S_iiii_param_5,
	.param .u32 _Z13conv2d_kernelPfS_S_iiii_param_6
)
{
	.reg .pred 	%p<8>;
	.reg .b32 	%r<29>;
	.reg .b32 	%f<28>;
	.reg .b64 	%rd<16>;

	ld.param.u64 	%rd1, [_Z13conv2d_kernelPfS_S_iiii_param_0];
	ld.param.u64 	%rd2, [_Z13conv2d_kernelPfS_S_iiii_param_1];
	ld.param.u64 	%rd3, [_Z13conv2d_kernelPfS_S_iiii_param_2];
	ld.param.u32 	%r10, [_Z13conv2d_kernelPfS_S_iiii_param_3];
	ld.param.u32 	%r11, [_Z13conv2d_kernelPfS_S_iiii_param_4];
	ld.param.u32 	%r12, [_Z13conv2d_kernelPfS_S_iiii_param_5];
	ld.param.u32 	%r9, [_Z13conv2d_kernelPfS_S_iiii_param_6];
	add.s32 	%r1, %r10, -2;
	add.s32 	%r2, %r11, -2;
	mov.u32 	%r13, %tid.x;
	mov.u32 	%r14, %ctaid.x;
	mov.u32 	%r15, %ntid.x;
	mad.lo.s32 	%r16, %r14, %r15, %r13;
	mov.u32 	%r17, %tid.y;
	mov.u32 	%r18, %ctaid.y;
	mov.u32 	%r19, %ntid.y;
	mad.lo.s32 	%r20, %r18, %r19, %r17;
	mov.u32 	%r21, %ctaid.z;
	div.u32 	%r6, %r21, %r9;
	mul.lo.s32 	%r22, %r6, %r9;
	sub.s32 	%r5, %r21, %r22;
	setp.ge.s32 	%p1, %r6, %r12;
	setp.ge.s32 	%p2, %r5, %r9;
	or.pred  	%p3, %p2, %p1;
	setp.ge.s32 	%p4, %r20, %r1;
	or.pred  	%p5, %p3, %p4;
	setp.ge.s32 	%p6, %r16, %r2;
	or.pred  	%p7, %p5, %p6;
	@%p7 bra 	$L__BB0_2;
	cvta.to.global.u64 	%rd4, %rd3;
	cvta.to.global.u64 	%rd5, %rd1;
	cvta.to.global.u64 	%rd6, %rd2;
	mul.lo.s32 	%r23, %r5, 9;
	mad.lo.s32 	%r24, %r6, %r10, %r20;
	mad.lo.s32 	%r25, %r24, %r11, %r16;
	mul.wide.s32 	%rd7, %r25, 4;
	add.s64 	%rd8, %rd5, %rd7;
	ld.global.f32 	%f1, [%rd8];
	mul.wide.u32 	%rd9, %r23, 4;
	add.s64 	%rd10, %rd6, %rd9;
	ld.global.f32 	%f2, [%rd10];
	fma.rn.f32 	%f3, %f1, %f2, 0f00000000;
	ld.global.f32 	%f4, [%rd8+4];
	ld.global.f32 	%f5, [%rd10+4];
	fma.rn.f32 	%f6, %f4, %f5, %f3;
	ld.global.f32 	%f7, [%rd8+8];
	ld.global.f32 	%f8, [%rd10+8];
	fma.rn.f32 	%f9, %f7, %f8, %f6;
	mul.wide.s32 	%rd11, %r11, 4;
	add.s64 	%rd12, %rd8, %rd11;
	ld.global.f32 	%f10, [%rd12];
	ld.global.f32 	%f11, [%rd10+12];
	fma.rn.f32 	%f12, %f10, %f11, %f9;
	ld.global.f32 	%f13, [%rd12+4];
	ld.global.f32 	%f14, [%rd10+16];
	fma.rn.f32 	%f15, %f13, %f14, %f12;
	ld.global.f32 	%f16, [%rd12+8];
	ld.global.f32 	%f17, [%rd10+20];
	fma.rn.f32 	%f18, %f16, %f17, %f15;
	add.s64 	%rd13, %rd12, %rd11;
	ld.global.f32 	%f19, [%rd13];
	ld.global.f32 	%f20, [%rd10+24];
	fma.rn.f32 	%f21, %f19, %f20, %f18;
	ld.global.f32 	%f22, [%rd13+4];
	ld.global.f32 	%f23, [%rd10+28];
	fma.rn.f32 	%f24, %f22, %f23, %f21;
	ld.global.f32 	%f25, [%rd13+8];
	ld.global.f32 	%f26, [%rd10+32];
	fma.rn.f32 	%f27, %f25, %f26, %f24;
	mad.lo.s32 	%r26, %r6, %r9, %r5;
	mad.lo.s32 	%r27, %r26, %r1, %r20;
	mad.lo.s32 	%r28, %r27, %r2, %r16;
	mul.wide.s32 	%rd14, %r28, 4;
	add.s64 	%rd15, %rd4, %rd14;
	st.global.f32 	[%rd15], %f27;
$L__BB0_2:
	ret;

}


// ===== COMPILED SASS (sm_100) =====

	.target	sm_100

	.elftype	@"ET_EXEC"


//--------------------- .note.nv.tkinfo           --------------------------
	.section	.note.nv.tkinfo,"",@"SHT_NOTE"
	.sectionflags	@"SHF_NOTE_NV_TKINFO"
	.tkinfo
        /*0018*/ 	.word	0x00000002
        /*0030*/ 	.string	""
        /*0030*/ 	.string	"ptxas"
        /*0030*/ 	.string	"Cuda compilation tools, release 13.0, V13.0.88"
        /*0030*/ 	.string	"Build cuda_13.0.r13.0/compiler.36424714_0"
        /*0030*/ 	.string	"-arch sm_100 -m 64 "



//--------------------- .note.nv.cuinfo           --------------------------
	.section	.note.nv.cuinfo,"",@"SHT_NOTE"
	.sectionflags	@"SHF_NOTE_NV_CUINFO"
        /*0018*/ 	.short	0x0002
        /*001a*/ 	.short	0x0064
        /*001c*/ 	.short	0x0082
	.zero		2


//--------------------- .nv.info                  --------------------------
	.section	.nv.info,"",@"SHT_CUDA_INFO"
	.align	4


	//----- nvinfo : EIATTR_REGCOUNT
	.align		4
        /*0000*/ 	.byte	0x04, 0x2f
        /*0002*/ 	.short	(.L_1 - .L_0)
	.align		4
.L_0:
        /*0004*/ 	.word	index@(_Z13conv2d_kernelPfS_S_iiii)
        /*0008*/ 	.word	0x00000020


	//----- nvinfo : EIATTR_FRAME_SIZE
	.align		4
.L_1:
        /*000c*/ 	.byte	0x04, 0x11
        /*000e*/ 	.short	(.L_3 - .L_2)
	.align		4
.L_2:
        /*0010*/ 	.word	index@(_Z13conv2d_kernelPfS_S_iiii)
        /*0014*/ 	.word	0x00000000


	//----- nvinfo : EIATTR_MIN_STACK_SIZE
	.align		4
.L_3:
        /*0018*/ 	.byte	0x04, 0x12
        /*001a*/ 	.short	(.L_5 - .L_4)
	.align		4
.L_4:
        /*001c*/ 	.word	index@(_Z13conv2d_kernelPfS_S_iiii)
        /*0020*/ 	.word	0x00000000
.L_5:


//--------------------- .nv.compat                --------------------------
	.section	.nv.compat,"",@"SHT_CUDA_COMPAT_INFO"
	.align	4
        /*0000*/ 	.byte	0x02, 0x09, 0x00, 0x00, 0x02, 0x02, 0x01, 0x00, 0x02, 0x05, 0x05, 0x00, 0x03, 0x07, 0x01, 0x01
        /*0010*/ 	.byte	0x02, 0x03, 0x00, 0x00, 0x02, 0x06, 0x01, 0x00, 0x04, 0x0b, 0x08, 0x00, 0x09, 0x00, 0x00, 0x00
        /*0020*/ 	.byte	0x00, 0x00, 0x00, 0x00


//--------------------- .nv.info._Z13conv2d_kernelPfS_S_iiii --------------------------
	.section	.nv.info._Z13conv2d_kernelPfS_S_iiii,"",@"SHT_CUDA_INFO"
	.sectionflags	@""
	.align	4


	//----- nvinfo : EIATTR_CUDA_API_VERSION
	.align		4
        /*0000*/ 	.byte	0x04, 0x37
        /*0002*/ 	.short	(.L_7 - .L_6)
.L_6:
        /*0004*/ 	.word	0x00000082


	//----- nvinfo : EIATTR_KPARAM_INFO
	.align		4
.L_7:
        /*0008*/ 	.byte	0x04, 0x17
        /*000a*/ 	.short	(.L_9 - .L_8)
.L_8:
        /*000c*/ 	.word	0x00000000
        /*0010*/ 	.short	0x0006
        /*0012*/ 	.short	0x0024
        /*0014*/ 	.byte	0x00, 0xf0, 0x11, 0x00


	//----- nvinfo : EIATTR_KPARAM_INFO
	.align		4
.L_9:
        /*0018*/ 	.byte	0x04, 0x17
        /*001a*/ 	.short	(.L_11 - .L_10)
.L_10:
        /*001c*/ 	.word	0x00000000
        /*0020*/ 	.short	0x0005
        /*0022*/ 	.short	0x0020
        /*0024*/ 	.byte	0x00, 0xf0, 0x11, 0x00


	//----- nvinfo : EIATTR_KPARAM_INFO
	.align		4
.L_11:
        /*0028*/ 	.byte	0x04, 0x17
        /*002a*/ 	.short	(.L_13 - .L_12)
.L_12:
        /*002c*/ 	.word	0x00000000
        /*0030*/ 	.short	0x0004
        /*0032*/ 	.short	0x001c
        /*0034*/ 	.byte	0x00, 0xf0, 0x11, 0x00


	//----- nvinfo : EIATTR_KPARAM_INFO
	.align		4
.L_13:
        /*0038*/ 	.byte	0x04, 0x17
        /*003a*/ 	.short	(.L_15 - .L_14)
.L_14:
        /*003c*/ 	.word	0x00000000
        /*0040*/ 	.short	0x0003
        /*0042*/ 	.short	0x0018
        /*0044*/ 	.byte	0x00, 0xf0, 0x11, 0x00


	//----- nvinfo : EIATTR_KPARAM_INFO
	.align		4
.L_15:
        /*0048*/ 	.byte	0x04, 0x17
        /*004a*/ 	.short	(.L_17 - .L_16)
.L_16:
        /*004c*/ 	.word	0x00000000
        /*0050*/ 	.short	0x0002
        /*0052*/ 	.short	0x0010
        /*0054*/ 	.byte	0x00, 0xf5, 0x21, 0x00


	//----- nvinfo : EIATTR_KPARAM_INFO
	.align		4
.L_17:
        /*0058*/ 	.byte	0x04, 0x17
        /*005a*/ 	.short	(.L_19 - .L_18)
.L_18:
        /*005c*/ 	.word	0x00000000
        /*0060*/ 	.short	0x0001
        /*0062*/ 	.short	0x0008
        /*0064*/ 	.byte	0x00, 0xf5, 0x21, 0x00


	//----- nvinfo : EIATTR_KPARAM_INFO
	.align		4
.L_19:
        /*0068*/ 	.byte	0x04, 0x17
        /*006a*/ 	.short	(.L_21 - .L_20)
.L_20:
        /*006c*/ 	.word	0x00000000
        /*0070*/ 	.short	0x0000
        /*0072*/ 	.short	0x0000
        /*0074*/ 	.byte	0x00, 0xf5, 0x21, 0x00


	//----- nvinfo : EIATTR_SPARSE_MMA_MASK
	.align		4
.L_21:
        /*0078*/ 	.byte	0x03, 0x50
        /*007a*/ 	.short	0x0000


	//----- nvinfo : EIATTR_MAXREG_COUNT
	.align		4
        /*007c*/ 	.byte	0x03, 0x1b
        /*007e*/ 	.short	0x00ff


	//----- nvinfo : EIATTR_MERCURY_ISA_VERSION
	.align		4
        /*0080*/ 	.byte	0x03, 0x5f
        /*0082*/ 	.short	0x0101


	//----- nvinfo : EIATTR_VRC_CTA_INIT_COUNT
	.align		4
        /*0084*/ 	.byte	0x02, 0x4a
	.zero		1
	.zero		1


	//----- nvinfo : EIATTR_EXIT_INSTR_OFFSETS
	.align		4
        /*0088*/ 	.byte	0x04, 0x1c
        /*008a*/ 	.short	(.L_23 - .L_22)


	//   ....[0]....
.L_22:
        /*008c*/ 	.word	0x00000260


	//   ....[1]....
        /*0090*/ 	.word	0x00000520


	//----- nvinfo : EIATTR_CBANK_PARAM_SIZE
	.align		4
.L_23:
        /*0094*/ 	.byte	0x03, 0x19
        /*0096*/ 	.short	0x0028


	//----- nvinfo : EIATTR_PARAM_CBANK
	.align		4
        /*0098*/ 	.byte	0x04, 0x0a
        /*009a*/ 	.short	(.L_25 - .L_24)
	.align		4
.L_24:
        /*009c*/ 	.word	index@(.nv.constant0._Z13conv2d_kernelPfS_S_iiii)
        /*00a0*/ 	.short	0x0380
        /*00a2*/ 	.short	0x0028


	//----- nvinfo : EIATTR_SW_WAR
	.align		4
.L_25:
        /*00a4*/ 	.byte	0x04, 0x36
        /*00a6*/ 	.short	(.L_27 - .L_26)
.L_26:
        /*00a8*/ 	.word	0x00000008
.L_27:


//--------------------- .nv.callgraph             --------------------------
	.section	.nv.callgraph,"",@"SHT_CUDA_CALLGRAPH"
	.align	4
	.sectionentsize	8
	.align		4
        /*0000*/ 	.word	0x00000000
	.align		4
        /*0004*/ 	.word	0xffffffff
	.align		4
        /*0008*/ 	.word	0x00000000
	.align		4
        /*000c*/ 	.word	0xfffffffe
	.align		4
        /*0010*/ 	.word	0x00000000
	.align		4
        /*0014*/ 	.word	0xfffffffd
	.align		4
        /*0018*/ 	.word	0x00000000
	.align		4
        /*001c*/ 	.word	0xfffffffc


//--------------------- .text._Z13conv2d_kernelPfS_S_iiii --------------------------
	.section	.text._Z13conv2d_kernelPfS_S_iiii,"ax",@progbits
	.align	128
        .global         _Z13conv2d_kernelPfS_S_iiii
        .type           _Z13conv2d_kernelPfS_S_iiii,@function
        .size           _Z13conv2d_kernelPfS_S_iiii,(.L_x_1 - _Z13conv2d_kernelPfS_S_iiii)
        .other          _Z13conv2d_kernelPfS_S_iiii,@"STO_CUDA_ENTRY STV_DEFAULT"
_Z13conv2d_kernelPfS_S_iiii:
.text._Z13conv2d_kernelPfS_S_iiii:
[----:B------:R-:W-:Y:S08]  /*0000*/  LDC R1, c[0x0][0x37c] ;  /* 0x0000df00ff017b82 */ /* 0x000ff00000000800 */
[----:B------:R-:W0:Y:S01]  /*0010*/  LDC.64 R2, c[0x0][0x3a0] ;  /* 0x0000e800ff027b82 */ /* 0x000e220000000a00 */
[----:B------:R-:W1:Y:S07]  /*0020*/  S2R R14, SR_TID.Y ;  /* 0x00000000000e7919 */ /* 0x000e6e0000002200 */
[----:B------:R-:W2:Y:S08]  /*0030*/  S2UR UR6, SR_CTAID.Z ;  /* 0x00000000000679c3 */ /* 0x000eb00000002700 */
[----:B------:R-:W1:Y:S01]  /*0040*/  S2UR UR5, SR_CTAID.Y ;  /* 0x00000000000579c3 */ /* 0x000e620000002600 */
[----:B0-----:R-:W0:Y:S01]  /*0050*/  I2F.U32.RP R0, R3 ;  /* 0x0000000300007306 */ /* 0x001e220000209000 */
[----:B------:R-:W-:-:S06]  /*0060*/  ISETP.NE.U32.AND P2, PT, R3, RZ, PT ;  /* 0x000000ff0300720c */ /* 0x000fcc0003f45070 */
[----:B------:R-:W3:Y:S01]  /*0070*/  S2UR UR4, SR_CTAID.X ;  /* 0x00000000000479c3 */ /* 0x000ee20000002500 */
[----:B0-----:R-:W0:Y:S02]  /*0080*/  MUFU.RCP R0, R0 ;  /* 0x0000000000007308 */ /* 0x001e240000001000 */
[----:B0-----:R-:W-:-:S06]  /*0090*/  IADD3 R4, PT, PT, R0, 0xffffffe, RZ ;  /* 0x0ffffffe00047810 */ /* 0x001fcc0007ffe0ff */
[----:B------:R0:W4:Y:S02]  /*00a0*/  F2I.FTZ.U32.TRUNC.NTZ R5, R4 ;  /* 0x0000000400057305 */ /* 0x000124000021f000 */
[----:B0-----:R-:W-:Y:S01]  /*00b0*/  HFMA2 R4, -RZ, RZ, 0, 0 ;  /* 0x00000000ff047431 */ /* 0x001fe200000001ff */
[----:B----4-:R-:W-:-:S05]  /*00c0*/  IADD3 R6, PT, PT, RZ, -R5, RZ ;  /* 0x80000005ff067210 */ /* 0x010fca0007ffe0ff */
[----:B------:R-:W-:-:S04]  /*00d0*/  IMAD R7, R6, R3, RZ ;  /* 0x0000000306077224 */ /* 0x000fc800078e02ff */
[----:B------:R-:W-:-:S06]  /*00e0*/  IMAD.HI.U32 R5, R5, R7, R4 ;  /* 0x0000000705057227 */ /* 0x000fcc00078e0004 */
[----:B--2---:R-:W-:Y:S02]  /*00f0*/  IMAD.HI.U32 R13, R5, UR6, RZ ;  /* 0x00000006050d7c27 */ /* 0x004fe4000f8e00ff */
[----:B------:R-:W3:Y:S03]  /*0100*/  LDC R5, c[0x0][0x360] ;  /* 0x0000d800ff057b82 */ /* 0x000ee60000000800 */
[----:B------:R-:W-:-:S05]  /*0110*/  IADD3 R6, PT, PT, -R13, RZ, RZ ;  /* 0x000000ff0d067210 */ /* 0x000fca0007ffe1ff */
[----:B------:R-:W-:Y:S01]  /*0120*/  IMAD R0, R3, R6, UR6 ;  /* 0x0000000603007e24 */ /* 0x000fe2000f8e0206 */
[----:B------:R-:W1:Y:S04]  /*0130*/  LDC R9, c[0x0][0x364] ;  /* 0x0000d900ff097b82 */ /* 0x000e680000000800 */
[----:B------:R-:W-:-:S04]  /*0140*/  ISETP.GE.U32.AND P0, PT, R0, R3, PT ;  /* 0x000000030000720c */ /* 0x000fc80003f06070 */
[----:B------:R-:W0:Y:S09]  /*0150*/  LDC.64 R6, c[0x0][0x398] ;  /* 0x0000e600ff067b82 */ /* 0x000e320000000a00 */
[----:B------:R-:W-:Y:S02]  /*0160*/  @P0 IADD3 R0, PT, PT, R0, -R3, RZ ;  /* 0x8000000300000210 */ /* 0x000fe40007ffe0ff */
[----:B------:R-:W-:-:S02]  /*0170*/  @P0 IADD3 R13, PT, PT, R13, 0x1, RZ ;  /* 0x000000010d0d0810 */ /* 0x000fc40007ffe0ff */
[----:B------:R-:W-:Y:S02]  /*0180*/  ISETP.GE.U32.AND P1, PT, R0, R3, PT ;  /* 0x000000030000720c */ /* 0x000fe40003f26070 */
[----:B------:R-:W3:Y:S01]  /*0190*/  S2R R0, SR_TID.X ;  /* 0x0000000000007919 */ /* 0x000ee20000002100 */
[----:B-1----:R-:W-:Y:S01]  /*01a0*/  IMAD R14, R9, UR5, R14 ;  /* 0x00000005090e7c24 */ /* 0x002fe2000f8e020e */
[----:B0-----:R-:W-:-:S09]  /*01b0*/  IADD3 R17, PT, PT, R6, -0x2, RZ ;  /* 0xfffffffe06117810 */ /* 0x001fd20007ffe0ff */
[----:B------:R-:W-:Y:S02]  /*01c0*/  @P1 IADD3 R13, PT, PT, R13, 0x1, RZ ;  /* 0x000000010d0d1810 */ /* 0x000fe40007ffe0ff */
[----:B------:R-:W-:Y:S02]  /*01d0*/  @!P2 LOP3.LUT R13, RZ, R3, RZ, 0x33, !PT ;  /* 0x00000003ff0da212 */ /* 0x000fe400078e33ff */
[----:B------:R-:W-:Y:S02]  /*01e0*/  IADD3 R15, PT, PT, R7, -0x2, RZ ;  /* 0xfffffffe070f7810 */ /* 0x000fe40007ffe0ff */
[C---:B------:R-:W-:Y:S02]  /*01f0*/  IADD3 R12, PT, PT, -R13.reuse, RZ, RZ ;  /* 0x000000ff0d0c7210 */ /* 0x040fe40007ffe1ff */
[----:B------:R-:W-:-:S03]  /*0200*/  ISETP.GE.AND P0, PT, R13, R2, PT ;  /* 0x000000020d00720c */ /* 0x000fc60003f06270 */
[----:B------:R-:W-:-:S05]  /*0210*/  IMAD R12, R3, R12, UR6 ;  /* 0x00000006030c7e24 */ /* 0x000fca000f8e020c */
[----:B------:R-:W-:-:S04]  /*0220*/  ISETP.GE.OR P0, PT, R12, R3, P0 ;  /* 0x000000030c00720c */ /* 0x000fc80000706670 */
[----:B------:R-:W-:Y:S01]  /*0230*/  ISETP.GE.OR P0, PT, R14, R17, P0 ;  /* 0x000000110e00720c */ /* 0x000fe20000706670 */
[----:B---3--:R-:W-:-:S05]  /*0240*/  IMAD R2, R5, UR4, R0 ;  /* 0x0000000405027c24 */ /* 0x008fca000f8e0200 */
[----:B------:R-:W-:-:S13]  /*0250*/  ISETP.GE.OR P0, PT, R2, R15, P0 ;  /* 0x0000000f0200720c */ /* 0x000fda0000706670 */
[----:B------:R-:W-:Y:S05]  /*0260*/  @P0 EXIT ;  /* 0x000000000000094d */ /* 0x000fea0003800000 */
[----:B------:R-:W0:Y:S01]  /*0270*/  LDC.64 R4, c[0x0][0x388] ;  /* 0x0000e200ff047b82 */ /* 0x000e220000000a00 */
[----:B------:R-:W1:Y:S01]  /*0280*/  LDCU.64 UR4, c[0x0][0x358] ;  /* 0x00006b00ff0477ac */ /* 0x000e620008000a00 */
[----:B------:R-:W-:Y:S01]  /*0290*/  IMAD R6, R13, R6, R14 ;  /* 0x000000060d067224 */ /* 0x000fe200078e020e */
[----:B------:R-:W-:-:S03]  /*02a0*/  LEA R9, R12, R12, 0x3 ;  /* 0x0000000c0c097211 */ /* 0x000fc600078e18ff */
[----:B------:R-:W-:Y:S02]  /*02b0*/  IMAD R19, R6, R7, R2 ;  /* 0x0000000706137224 */ /* 0x000fe400078e0202 */
[----:B------:R-:W2:Y:S01]  /*02c0*/  LDC.64 R10, c[0x0][0x380] ;  /* 0x0000e000ff0a7b82 */ /* 0x000ea20000000a00 */
[----:B0-----:R-:W-:-:S05]  /*02d0*/  IMAD.WIDE.U32 R4, R9, 0x4, R4 ;  /* 0x0000000409047825 */ /* 0x001fca00078e0004 */
[----:B-1----:R-:W3:Y:S01]  /*02e0*/  LDG.E R21, desc[UR4][R4.64] ;  /* 0x0000000404157981 */ /* 0x002ee2000c1e1900 */
[----:B--2---:R-:W-:-:S03]  /*02f0*/  IMAD.WIDE R10, R19, 0x4, R10 ;  /* 0x00000004130a7825 */ /* 0x004fc600078e020a */
[----:B------:R-:W2:Y:S04]  /*0300*/  LDG.E R18, desc[UR4][R4.64+0x4] ;  /* 0x0000040404127981 */ /* 0x000ea8000c1e1900 */
[----:B------:R-:W3:Y:S01]  /*0310*/  LDG.E R0, desc[UR4][R10.64] ;  /* 0x000000040a007981 */ /* 0x000ee2000c1e1900 */
[----:B------:R-:W-:-:S03]  /*0320*/  IMAD.WIDE R8, R7, 0x4, R10 ;  /* 0x0000000407087825 */ /* 0x000fc600078e020a */
[----:B------:R-:W2:Y:S04]  /*0330*/  LDG.E R23, desc[UR4][R10.64+0x4] ;  /* 0x000004040a177981 */ /* 0x000ea8000c1e1900 */
[----:B------:R-:W4:Y:S04]  /*0340*/  LDG.E R16, desc[UR4][R10.64+0x8] ;  /* 0x000008040a107981 */ /* 0x000f28000c1e1900 */
[----:B------:R-:W4:Y:S04]  /*0350*/  LDG.E R19, desc[UR4][R4.64+0x8] ;  /* 0x0000080404137981 */ /* 0x000f28000c1e1900 */
[----:B------:R-:W5:Y:S04]  /*0360*/  LDG.E R27, desc[UR4][R4.64+0xc] ;  /* 0x00000c04041b7981 */ /* 0x000f68000c1e1900 */
[----:B------:R-:W5:Y:S01]  /*0370*/  LDG.E R24, desc[UR4][R8.64] ;  /* 0x0000000408187981 */ /* 0x000f62000c1e1900 */
[----:B------:R-:W-:-:S03]  /*0380*/  IMAD.WIDE R6, R7, 0x4, R8 ;  /* 0x0000000407067825 */ /* 0x000fc600078e0208 */
[----:B------:R-:W5:Y:S04]  /*0390*/  LDG.E R25, desc[UR4][R4.64+0x10] ;  /* 0x0000100404197981 */ /* 0x000f68000c1e1900 */
[----:B------:R-:W5:Y:S04]  /*03a0*/  LDG.E R22, desc[UR4][R8.64+0x4] ;  /* 0x0000040408167981 */ /* 0x000f68000c1e1900 */
[----:B------:R0:W5:Y:S04]  /*03b0*/  LDG.E R20, desc[UR4][R8.64+0x8] ;  /* 0x0000080408147981 */ /* 0x000168000c1e1900 */
[----:B------:R-:W5:Y:S04]  /*03c0*/  LDG.E R29, desc[UR4][R4.64+0x14] ;  /* 0x00001404041d7981 */ /* 0x000f68000c1e1900 */
[----:B------:R-:W5:Y:S01]  /*03d0*/  LDG.E R26, desc[UR4][R4.64+0x18] ;  /* 0x00001804041a7981 */ /* 0x000f62000c1e1900 */
[----:B0-----:R-:W0:Y:S03]  /*03e0*/  LDC.64 R8, c[0x0][0x390] ;  /* 0x0000e400ff087b82 */ /* 0x001e260000000a00 */
[----:B------:R-:W5:Y:S04]  /*03f0*/  LDG.E R10, desc[UR4][R4.64+0x1c] ;  /* 0x00001c04040a7981 */ /* 0x000f68000c1e1900 */
[----:B------:R1:W5:Y:S04]  /*0400*/  LDG.E R11, desc[UR4][R4.64+0x20] ;  /* 0x00002004040b7981 */ /* 0x000368000c1e1900 */
[----:B------:R-:W5:Y:S04]  /*0410*/  LDG.E R28, desc[UR4][R6.64+0x8] ;  /* 0x00000804061c7981 */ /* 0x000f68000c1e1900 */
[----:B------:R-:W1:Y:S04]  /*0420*/  LDG.E R4, desc[UR4][R6.64] ;  /* 0x0000000406047981 */ /* 0x000e68000c1e1900 */
[----:B------:R-:W5:Y:S01]  /*0430*/  LDG.E R5, desc[UR4][R6.64+0x4] ;  /* 0x0000040406057981 */ /* 0x000f62000c1e1900 */
[----:B------:R-:W-:-:S04]  /*0440*/  IMAD R3, R13, R3, R12 ;  /* 0x000000030d037224 */ /* 0x000fc800078e020c */
[----:B------:R-:W-:-:S04]  /*0450*/  IMAD R3, R17, R3, R14 ;  /* 0x0000000311037224 */ /* 0x000fc800078e020e */
[----:B------:R-:W-:-:S04]  /*0460*/  IMAD R3, R15, R3, R2 ;  /* 0x000000030f037224 */ /* 0x000fc800078e0202 */
[----:B0-----:R-:W-:-:S04]  /*0470*/  IMAD.WIDE R8, R3, 0x4, R8 ;  /* 0x0000000403087825 */ /* 0x001fc800078e0208 */
[----:B---3--:R-:W-:-:S04]  /*0480*/  FFMA R0, R0, R21, RZ ;  /* 0x0000001500007223 */ /* 0x008fc800000000ff */
[----:B--2---:R-:W-:-:S04]  /*0490*/  FFMA R23, R23, R18, R0 ;  /* 0x0000001217177223 */ /* 0x004fc80000000000 */
[----:B----4-:R-:W-:-:S04]  /*04a0*/  FFMA R19, R16, R19, R23 ;  /* 0x0000001310137223 */ /* 0x010fc80000000017 */
[----:B-----5:R-:W-:-:S04]  /*04b0*/  FFMA R19, R24, R27, R19 ;  /* 0x0000001b18137223 */ /* 0x020fc80000000013 */
[----:B------:R-:W-:-:S04]  /*04c0*/  FFMA R19, R22, R25, R19 ;  /* 0x0000001916137223 */ /* 0x000fc80000000013 */
[----:B------:R-:W-:-:S04]  /*04d0*/  FFMA R19, R20, R29, R19 ;  /* 0x0000001d14137223 */ /* 0x000fc80000000013 */
[----:B-1----:R-:W-:-:S04]  /*04e0*/  FFMA R4, R4, R26, R19 ;  /* 0x0000001a04047223 */ /* 0x002fc80000000013 */
[----:B------:R-:W-:-:S04]  /*04f0*/  FFMA R5, R5, R10, R4 ;  /* 0x0000000a05057223 */ /* 0x000fc80000000004 */
[----:B------:R-:W-:-:S05]  /*0500*/  FFMA R5, R28, R11, R5 ;  /* 0x0000000b1c057223 */ /* 0x000fca0000000005 */
[----:B------:R-:W-:Y:S01]  /*0510*/  STG.E desc[UR4][R8.64], R5 ;  /* 0x0000000508007986 */ /* 0x000fe2000c101904 */
[----:B------:R-:W-:Y:S05]  /*0520*/  EXIT ;  /* 0x000000000000794d */ /* 0x000fea0003800000 */
.L_x_0:
[----:B------:R-:W-:-:S00]  /*0530*/  BRA `(.L_x_0) ;  /* 0xfffffffc00fc7947 */ /* 0x000fc0000383ffff */
[----:B------:R-:W-:-:S00]  /*0540*/  NOP ;  /* 0x0000000000007918 */ /* 0x000fc00000000000 */
        /* <DEDUP_REMOVED lines=11> */
.L_x_1:


//--------------------- .nv.shared.reserved.0     --------------------------
	.section	.nv.shared.reserved.0,"aw",@nobits
	.weak		__nv_reservedSMEM_offset_0_alias
	.size		__nv_reservedSMEM_offset_0_alias, 0, 64
	.other		__nv_reservedSMEM_offset_0_alias,@"STO_CUDA_RESERVED_SHARED STV_DEFAULT"
__nv_reservedSMEM_offset_0_alias:
	.zero		0
	.zero		64


//--------------------- .nv.constant0._Z13conv2d_kernelPfS_S_iiii --------------------------
	.section	.nv.constant0._Z13conv2d_kernelPfS_S_iiii,"a",@progbits
	.sectionflags	@""
	.align	4
.nv.constant0._Z13conv2d_kernelPfS_S_iiii:
	.zero		936


//--------------------- SYMBOLS --------------------------

	.type		.nv.reservedSmem.offset0,@object
	.size		.nv.reservedSmem.offset0,0x4
